//
// Generated by NVIDIA NVVM Compiler
//
// Compiler Build ID: CL-36424714
// Cuda compilation tools, release 13.0, V13.0.88
// Based on NVVM 20.0.0
//

.version 9.0
.target sm_100
.address_size 64

	// .globl	_Z17markAsPrimeKernelPcxx

.visible .entry _Z17markAsPrimeKernelPcxx(
	.param .u64 .ptr .align 1 _Z17markAsPrimeKernelPcxx_param_0,
	.param .u64 _Z17markAsPrimeKernelPcxx_param_1,
	.param .u64 _Z17markAsPrimeKernelPcxx_param_2
)
{
	.reg .pred 	%p<2>;
	.reg .b16 	%rs<2>;
	.reg .b32 	%r<6>;
	.reg .b64 	%rd<8>;

	ld.param.u64 	%rd2, [_Z17markAsPrimeKernelPcxx_param_0];
	ld.param.u64 	%rd3, [_Z17markAsPrimeKernelPcxx_param_1];
	ld.param.u64 	%rd4, [_Z17markAsPrimeKernelPcxx_param_2];
	mov.u32 	%r1, %ctaid.x;
	mov.u32 	%r2, %ntid.x;
	mov.u32 	%r3, %tid.x;
	mad.lo.s32 	%r4, %r1, %r2, %r3;
	add.s32 	%r5, %r4, 2;
	cvt.u64.u32 	%rd5, %r5;
	mul.lo.s64 	%rd1, %rd4, %rd5;
	setp.ge.s64 	%p1, %rd1, %rd3;
	@%p1 bra 	$L__BB0_2;
	cvta.to.global.u64 	%rd6, %rd2;
	add.s64 	%rd7, %rd6, %rd1;
	mov.b16 	%rs1, 1;
	st.global.u8 	[%rd7], %rs1;
$L__BB0_2:
	ret;

}


// ===== COMPILED SASS (sm_100) =====

	.target	sm_100

	.elftype	@"ET_EXEC"


//--------------------- .note.nv.tkinfo           --------------------------
	.section	.note.nv.tkinfo,"",@"SHT_NOTE"
	.sectionflags	@"SHF_NOTE_NV_TKINFO"
	.tkinfo
        /*0018*/ 	.word	0x00000002
        /*0030*/ 	.string	""
        /*0030*/ 	.string	"ptxas"
        /*0030*/ 	.string	"Cuda compilation tools, release 13.0, V13.0.88"
        /*0030*/ 	.string	"Build cuda_13.0.r13.0/compiler.36424714_0"
        /*0030*/ 	.string	"-arch sm_100 -m 64 "



//--------------------- .note.nv.cuinfo           --------------------------
	.section	.note.nv.cuinfo,"",@"SHT_NOTE"
	.sectionflags	@"SHF_NOTE_NV_CUINFO"
        /*0018*/ 	.short	0x0002
        /*001a*/ 	.short	0x0064
        /*001c*/ 	.short	0x0082
	.zero		2


//--------------------- .nv.info                  --------------------------
	.section	.nv.info,"",@"SHT_CUDA_INFO"
	.align	4


	//----- nvinfo : EIATTR_REGCOUNT
	.align		4
        /*0000*/ 	.byte	0x04, 0x2f
        /*0002*/ 	.short	(.L_1 - .L_0)
	.align		4
.L_0:
        /*0004*/ 	.word	index@(_Z17markAsPrimeKernelPcxx)
        /*0008*/ 	.word	0x00000008


	//----- nvinfo : EIATTR_FRAME_SIZE
	.align		4
.L_1:
        /*000c*/ 	.byte	0x04, 0x11
        /*000e*/ 	.short	(.L_3 - .L_2)
	.align		4
.L_2:
        /*0010*/ 	.word	index@(_Z17markAsPrimeKernelPcxx)
        /*0014*/ 	.word	0x00000000


	//----- nvinfo : EIATTR_MIN_STACK_SIZE
	.align		4
.L_3:
        /*0018*/ 	.byte	0x04, 0x12
        /*001a*/ 	.short	(.L_5 - .L_4)
	.align		4
.L_4:
        /*001c*/ 	.word	index@(_Z17markAsPrimeKernelPcxx)
        /*0020*/ 	.word	0x00000000
.L_5:


//--------------------- .nv.compat                --------------------------
	.section	.nv.compat,"",@"SHT_CUDA_COMPAT_INFO"
	.align	4
        /*0000*/ 	.byte	0x02, 0x09, 0x00, 0x00, 0x02, 0x02, 0x01, 0x00, 0x02, 0x05, 0x05, 0x00, 0x03, 0x07, 0x01, 0x01
        /*0010*/ 	.byte	0x02, 0x03, 0x00, 0x00, 0x02, 0x06, 0x01, 0x00, 0x04, 0x0b, 0x08, 0x00, 0x09, 0x00, 0x00, 0x00
        /*0020*/ 	.byte	0x00, 0x00, 0x00, 0x00


//--------------------- .nv.info._Z17markAsPrimeKernelPcxx --------------------------
	.section	.nv.info._Z17markAsPrimeKernelPcxx,"",@"SHT_CUDA_INFO"
	.sectionflags	@""
	.align	4


	//----- nvinfo : EIATTR_CUDA_API_VERSION
	.align		4
        /*0000*/ 	.byte	0x04, 0x37
        /*0002*/ 	.short	(.L_7 - .L_6)
.L_6:
        /*0004*/ 	.word	0x00000082


	//----- nvinfo : EIATTR_KPARAM_INFO
	.align		4
.L_7:
        /*0008*/ 	.byte	0x04, 0x17
        /*000a*/ 	.short	(.L_9 - .L_8)
.L_8:
        /*000c*/ 	.word	0x00000000
        /*0010*/ 	.short	0x0002
        /*0012*/ 	.short	0x0010
        /*0014*/ 	.byte	0x00, 0xf0, 0x21, 0x00


	//----- nvinfo : EIATTR_KPARAM_INFO
	.align		4
.L_9:
        /*0018*/ 	.byte	0x04, 0x17
        /*001a*/ 	.short	(.L_11 - .L_10)
.L_10:
        /*001c*/ 	.word	0x00000000
        /*0020*/ 	.short	0x0001
        /*0022*/ 	.short	0x0008
        /*0024*/ 	.byte	0x00, 0xf0, 0x21, 0x00


	//----- nvinfo : EIATTR_KPARAM_INFO
	.align		4
.L_11:
        /*0028*/ 	.byte	0x04, 0x17
        /*002a*/ 	.short	(.L_13 - .L_12)
.L_12:
        /*002c*/ 	.word	0x00000000
        /*0030*/ 	.short	0x0000
        /*0032*/ 	.short	0x0000
        /*0034*/ 	.byte	0x00, 0xf5, 0x21, 0x00


	//----- nvinfo : EIATTR_SPARSE_MMA_MASK
	.align		4
.L_13:
        /*0038*/ 	.byte	0x03, 0x50
        /*003a*/ 	.short	0x0000


	//----- nvinfo : EIATTR_MAXREG_COUNT
	.align		4
        /*003c*/ 	.byte	0x03, 0x1b
        /*003e*/ 	.short	0x00ff


	//----- nvinfo : EIATTR_MERCURY_ISA_VERSION
	.align		4
        /*0040*/ 	.byte	0x03, 0x5f
        /*0042*/ 	.short	0x0101


	//----- nvinfo : EIATTR_VRC_CTA_INIT_COUNT
	.align		4
        /*0044*/ 	.byte	0x02, 0x4a
	.zero		1
	.zero		1


	//----- nvinfo : EIATTR_EXIT_INSTR_OFFSETS
	.align		4
        /*0048*/ 	.byte	0x04, 0x1c
        /*004a*/ 	.short	(.L_15 - .L_14)


	//   ....[0]....
.L_14:
        /*004c*/ 	.word	0x000000c0


	//   ....[1]....
        /*0050*/ 	.word	0x00000130


	//----- nvinfo : EIATTR_CBANK_PARAM_SIZE
	.align		4
.L_15:
        /*0054*/ 	.byte	0x03, 0x19
        /*0056*/ 	.short	0x0018


	//----- nvinfo : EIATTR_PARAM_CBANK
	.align		4
        /*0058*/ 	.byte	0x04, 0x0a
        /*005a*/ 	.short	(.L_17 - .L_16)
	.align		4
.L_16:
        /*005c*/ 	.word	index@(.nv.constant0._Z17markAsPrimeKernelPcxx)
        /*0060*/ 	.short	0x0380
        /*0062*/ 	.short	0x0018


	//----- nvinfo : EIATTR_SW_WAR
	.align		4
.L_17:
        /*0064*/ 	.byte	0x04, 0x36
        /*0066*/ 	.short	(.L_19 - .L_18)
.L_18:
        /*0068*/ 	.word	0x00000008
.L_19:


//--------------------- .nv.callgraph             --------------------------
	.section	.nv.callgraph,"",@"SHT_CUDA_CALLGRAPH"
	.align	4
	.sectionentsize	8
	.align		4
        /*0000*/ 	.word	0x00000000
	.align		4
        /*0004*/ 	.word	0xffffffff
	.align		4
        /*0008*/ 	.word	0x00000000
	.align		4
        /*000c*/ 	.word	0xfffffffe
	.align		4
        /*0010*/ 	.word	0x00000000
	.align		4
        /*0014*/ 	.word	0xfffffffd
	.align		4
        /*0018*/ 	.word	0x00000000
	.align		4
        /*001c*/ 	.word	0xfffffffc


//--------------------- .text._Z17markAsPrimeKernelPcxx --------------------------
	.section	.text._Z17markAsPrimeKernelPcxx,"ax",@progbits
	.align	128
        .global         _Z17markAsPrimeKernelPcxx
        .type           _Z17markAsPrimeKernelPcxx,@function
        .size           _Z17markAsPrimeKernelPcxx,(.L_x_1 - _Z17markAsPrimeKernelPcxx)
        .other          _Z17markAsPrimeKernelPcxx,@"STO_CUDA_ENTRY STV_DEFAULT"
_Z17markAsPrimeKernelPcxx:
.text._Z17markAsPrimeKernelPcxx:
[----:B------:R-:W-:Y:S01]  /*0000*/  LDC R1, c[0x0][0x37c] ;  /* 0x0000df00ff017b82 */ /* 0x000fe20000000800 */
[----:B------:R-:W0:Y:S07]  /*0010*/  S2R R3, SR_TID.X ;  /* 0x0000000000037919 */ /* 0x000e2e0000002100 */
[----:B------:R-:W0:Y:S01]  /*0020*/  S2UR UR4, SR_CTAID.X ;  /* 0x00000000000479c3 */ /* 0x000e220000002500 */
[----:B------:R-:W1:Y:S01]  /*0030*/  LDCU.64 UR6, c[0x0][0x390] ;  /* 0x00007200ff0677ac */ /* 0x000e620008000a00 */
[----:B------:R-:W2:Y:S06]  /*0040*/  LDCU.64 UR8, c[0x0][0x388] ;  /* 0x00007100ff0877ac */ /* 0x000eac0008000a00 */
[----:B------:R-:W0:Y:S02]  /*0050*/  LDC R0, c[0x0][0x360] ;  /* 0x0000d800ff007b82 */ /* 0x000e240000000800 */
[----:B0-----:R-:W-:-:S04]  /*0060*/  IMAD R0, R0, UR4, R3 ;  /* 0x0000000400007c24 */ /* 0x001fc8000f8e0203 */
[----:B------:R-:W-:-:S04]  /*0070*/  VIADD R5, R0, 0x2 ;  /* 0x0000000200057836 */ /* 0x000fc80000000000 */
[----:B-1----:R-:W-:-:S04]  /*0080*/  IMAD.WIDE.U32 R2, R5, UR6, RZ ;  /* 0x0000000605027c25 */ /* 0x002fc8000f8e00ff */
[----:B------:R-:W-:Y:S01]  /*0090*/  IMAD R5, R5, UR7, R3 ;  /* 0x0000000705057c24 */ /* 0x000fe2000f8e0203 */
[----:B--2---:R-:W-:-:S04]  /*00a0*/  ISETP.GE.U32.AND P0, PT, R2, UR8, PT ;  /* 0x0000000802007c0c */ /* 0x004fc8000bf06070 */
[----:B------:R-:W-:-:S13]  /*00b0*/  ISETP.GE.AND.EX P0, PT, R5, UR9, PT, P0 ;  /* 0x0000000905007c0c */ /* 0x000fda000bf06300 */
[----:B------:R-:W-:Y:S05]  /*00c0*/  @P0 EXIT ;  /* 0x000000000000094d */ /* 0x000fea0003800000 */
[----:B------:R-:W0:Y:S01]  /*00d0*/  LDCU.64 UR6, c[0x0][0x380] ;  /* 0x00007000ff0677ac */ /* 0x000e220008000a00 */
[----:B------:R-:W-:Y:S01]  /*00e0*/  HFMA2 R0, -RZ, RZ, 0, 5.9604644775390625e-08 ;  /* 0x00000001ff007431 */ /* 0x000fe200000001ff */
[----:B------:R-:W1:Y:S01]  /*00f0*/  LDCU.64 UR4, c[0x0][0x358] ;  /* 0x00006b00ff0477ac */ /* 0x000e620008000a00 */
[----:B0-----:R-:W-:-:S04]  /*0100*/  IADD3 R2, P0, PT, R2, UR6, RZ ;  /* 0x0000000602027c10 */ /* 0x001fc8000ff1e0ff */
[----:B------:R-:W-:-:S05]  /*0110*/  IADD3.X R3, PT, PT, R5, UR7, RZ, P0, !PT ;  /* 0x0000000705037c10 */ /* 0x000fca00087fe4ff */
[----:B-1----:R-:W-:Y:S01]  /*0120*/  STG.E.U8 desc[UR4][R2.64], R0 ;  /* 0x0000000002007986 */ /* 0x002fe2000c101104 */
[----:B------:R-:W-:Y:S05]  /*0130*/  EXIT ;  /* 0x000000000000794d */ /* 0x000fea0003800000 */
.L_x_0:
[----:B------:R-:W-:-:S00]  /*0140*/  BRA `(.L_x_0) ;  /* 0xfffffffc00fc7947 */ /* 0x000fc0000383ffff */
[----:B------:R-:W-:-:S00]  /*0150*/  NOP ;  /* 0x0000000000007918 */ /* 0x000fc00000000000 */
        /* <DEDUP_REMOVED lines=10> */
.L_x_1:


//--------------------- .nv.shared.reserved.0     --------------------------
	.section	.nv.shared.reserved.0,"aw",@nobits
	.weak		__nv_reservedSMEM_offset_0_alias
	.size		__nv_reservedSMEM_offset_0_alias, 0, 64
	.other		__nv_reservedSMEM_offset_0_alias,@"STO_CUDA_RESERVED_SHARED STV_DEFAULT"
__nv_reservedSMEM_offset_0_alias:
	.zero		0
	.zero		64


//--------------------- .nv.constant0._Z17markAsPrimeKernelPcxx --------------------------
	.section	.nv.constant0._Z17markAsPrimeKernelPcxx,"a",@progbits
	.sectionflags	@""
	.align	4
.nv.constant0._Z17markAsPrimeKernelPcxx:
	.zero		920


//--------------------- SYMBOLS --------------------------

	.type		.nv.reservedSmem.offset0,@object
	.size		.nv.reservedSmem.offset0,0x4
